	.headerflags	@"EF_CUDA_TEXMODE_UNIFIED EF_CUDA_64BIT_ADDRESS EF_CUDA_ACCELERATORS EF_CUDA_SM90 EF_CUDA_VIRTUAL_SM(EF_CUDA_SM90)"
	.elftype	@"ET_EXEC"


//--------------------- .nv.info                  --------------------------
	.section	.nv.info,"",@"SHT_CUDA_INFO"
	.align	4


	//----- nvinfo : EIATTR_REGCOUNT
	.align		4
        /*0000*/ 	.byte	0x04, 0x2f
        /*0002*/ 	.short	(.L_1 - .L_0)
	.align		4
.L_0:
        /*0004*/ 	.word	index@(triton_poi_fused_convolution_relu_18)
        /*0008*/ 	.word	0x0000000c


	//----- nvinfo : EIATTR_MIN_STACK_SIZE
	.align		4
.L_1:
        /*000c*/ 	.byte	0x04, 0x12
        /*000e*/ 	.short	(.L_3 - .L_2)
	.align		4
.L_2:
        /*0010*/ 	.word	index@(triton_poi_fused_convolution_relu_18)
        /*0014*/ 	.word	0x00000000


	//----- nvinfo : EIATTR_FRAME_SIZE
	.align		4
.L_3:
        /*0018*/ 	.byte	0x04, 0x11
        /*001a*/ 	.short	(.L_5 - .L_4)
	.align		4
.L_4:
        /*001c*/ 	.word	index@(triton_poi_fused_convolution_relu_18)
        /*0020*/ 	.word	0x00000000


	//----- nvinfo : EIATTR_MIN_STACK_SIZE
	.align		4
.L_5:
        /*0024*/ 	.byte	0x04, 0x12
        /*0026*/ 	.short	(.L_7 - .L_6)
	.align		4
.L_6:
        /*0028*/ 	.word	index@(triton_poi_fused_convolution_relu_18)
        /*002c*/ 	.word	0x00000000
.L_7:


//--------------------- .nv.info.triton_poi_fused_convolution_relu_18 --------------------------
	.section	.nv.info.triton_poi_fused_convolution_relu_18,"",@"SHT_CUDA_INFO"
	.sectionflags	@""
	.align	4


	//----- nvinfo : EIATTR_CUDA_API_VERSION
	.align		4
        /*0000*/ 	.byte	0x04, 0x37
        /*0002*/ 	.short	(.L_9 - .L_8)
.L_8:
        /*0004*/ 	.word	0x0000007c


	//----- nvinfo : EIATTR_KPARAM_INFO
	.align		4
.L_9:
        /*0008*/ 	.byte	0x04, 0x17
        /*000a*/ 	.short	(.L_11 - .L_10)
.L_10:
        /*000c*/ 	.word	0x00000000
        /*0010*/ 	.short	0x0002
        /*0012*/ 	.short	0x0010
        /*0014*/ 	.byte	0x00, 0xf0, 0x11, 0x00


	//----- nvinfo : EIATTR_KPARAM_INFO
	.align		4
.L_11:
        /*0018*/ 	.byte	0x04, 0x17
        /*001a*/ 	.short	(.L_13 - .L_12)
.L_12:
        /*001c*/ 	.word	0x00000000
        /*0020*/ 	.short	0x0001
        /*0022*/ 	.short	0x0008
        /*0024*/ 	.byte	0x00, 0xf4, 0x21, 0x00


	//----- nvinfo : EIATTR_KPARAM_INFO
	.align		4
.L_13:
        /*0028*/ 	.byte	0x04, 0x17
        /*002a*/ 	.short	(.L_15 - .L_14)
.L_14:
        /*002c*/ 	.word	0x00000000
        /*0030*/ 	.short	0x0000
        /*0032*/ 	.short	0x0000
        /*0034*/ 	.byte	0x00, 0xf4, 0x21, 0x00


	//----- nvinfo : EIATTR_SPARSE_MMA_MASK
	.align		4
.L_15:
        /*0038*/ 	.byte	0x03, 0x50
        /*003a*/ 	.short	0x0000


	//----- nvinfo : EIATTR_MAXREG_COUNT
	.align		4
        /*003c*/ 	.byte	0x03, 0x1b
        /*003e*/ 	.short	0x00ff


	//----- nvinfo : EIATTR_EXIT_INSTR_OFFSETS
	.align		4
        /*0040*/ 	.byte	0x04, 0x1c
        /*0042*/ 	.short	(.L_17 - .L_16)


	//   ....[0]....
.L_16:
        /*0044*/ 	.word	0x000001b0


	//   ....[1]....
        /*0048*/ 	.word	0x000001d0


	//----- nvinfo : EIATTR_REQNTID
	.align		4
.L_17:
        /*004c*/ 	.byte	0x04, 0x10
        /*004e*/ 	.short	(.L_19 - .L_18)
.L_18:
        /*0050*/ 	.word	0x00000100
        /*0054*/ 	.word	0x00000001
        /*0058*/ 	.word	0x00000001


	//----- nvinfo : EIATTR_CBANK_PARAM_SIZE
	.align		4
.L_19:
        /*005c*/ 	.byte	0x03, 0x19
        /*005e*/ 	.short	0x0014


	//----- nvinfo : EIATTR_PARAM_CBANK
	.align		4
        /*0060*/ 	.byte	0x04, 0x0a
        /*0062*/ 	.short	(.L_21 - .L_20)
	.align		4
.L_20:
        /*0064*/ 	.word	index@(.nv.constant0.triton_poi_fused_convolution_relu_18)
        /*0068*/ 	.short	0x0210
        /*006a*/ 	.short	0x0014


	//----- nvinfo : EIATTR_SW_WAR
	.align		4
.L_21:
        /*006c*/ 	.byte	0x04, 0x36
        /*006e*/ 	.short	(.L_23 - .L_22)
.L_22:
        /*0070*/ 	.word	0x00000008
.L_23:


//--------------------- .nv.callgraph             --------------------------
	.section	.nv.callgraph,"",@"SHT_CUDA_CALLGRAPH"
	.align	4
	.sectionentsize	8
	.align		4
        /*0000*/ 	.word	0x00000000
	.align		4
        /*0004*/ 	.word	0xffffffff
	.align		4
        /*0008*/ 	.word	0x00000000
	.align		4
        /*000c*/ 	.word	0xfffffffe
	.align		4
        /*0010*/ 	.word	0x00000000
	.align		4
        /*0014*/ 	.word	0xfffffffd
	.align		4
        /*0018*/ 	.word	0x00000000
	.align		4
        /*001c*/ 	.word	0xfffffffc


//--------------------- .text.triton_poi_fused_convolution_relu_18 --------------------------
	.section	.text.triton_poi_fused_convolution_relu_18,"ax",@progbits
	.align	128
        .global         triton_poi_fused_convolution_relu_18
        .type           triton_poi_fused_convolution_relu_18,@function
        .size           triton_poi_fused_convolution_relu_18,(.L_x_1 - triton_poi_fused_convolution_relu_18)
        .other          triton_poi_fused_convolution_relu_18,@"STO_CUDA_ENTRY STV_DEFAULT"
triton_poi_fused_convolution_relu_18:
.text.triton_poi_fused_convolution_relu_18:
[----:B------:R-:W0:Y:S02]  /*0000*/  LDC R1, c[0x0][0x28] ;  /* 0x00000a00ff017b82 */ /* 0x000e240000000800 */
[----:B------:R-:W1:Y:S01]  /*0010*/  S2R R0, SR_TID.X ;  /* 0x0000000000007919 */ /* 0x000e620000002100 */
[----:B------:R-:W2:Y:S01]  /*0020*/  LDC.64 R2, c[0x0][0x210] ;  /* 0x00008400ff027b82 */ /* 0x000ea20000000a00 */
[----:B------:R-:W-:Y:S01]  /*0030*/  ULDC.64 UR4, c[0x0][0x208] ;  /* 0x0000820000047ab9 */ /* 0x000fe20000000a00 */
[----:B------:R-:W3:Y:S06]  /*0040*/  S2R R7, SR_CTAID.X ;  /* 0x0000000000077919 */ /* 0x000eec0000002500 */
[----:B------:R-:W4:Y:S01]  /*0050*/  LDC.64 R4, c[0x0][0x218] ;  /* 0x00008600ff047b82 */ /* 0x000f220000000a00 */
[----:B-1----:R-:W-:Y:S01]  /*0060*/  IMAD.SHL.U32 R0, R0, 0x2, RZ ;  /* 0x0000000200007824 */ /* 0x002fe200078e00ff */
[----:B---3--:R-:W-:-:S04]  /*0070*/  SHF.R.S32.HI R6, RZ, 0x16, R7 ;  /* 0x00000016ff067819 */ /* 0x008fc80000011407 */
[----:B------:R-:W-:-:S05]  /*0080*/  LOP3.LUT R0, R0, 0x1fe, RZ, 0xc0, !PT ;  /* 0x000001fe00007812 */ /* 0x000fca00078ec0ff */
[----:B------:R-:W-:Y:S01]  /*0090*/  IMAD R7, R7, 0x200, R0 ;  /* 0x0000020007077824 */ /* 0x000fe200078e0200 */
[----:B------:R-:W-:-:S03]  /*00a0*/  SGXT R0, R6, 0x1 ;  /* 0x000000010600781a */ /* 0x000fc60000000200 */
[C---:B--2---:R-:W-:Y:S01]  /*00b0*/  IMAD.WIDE R2, R7.reuse, 0x4, R2 ;  /* 0x0000000407027825 */ /* 0x044fe200078e0202 */
[----:B------:R-:W-:Y:S02]  /*00c0*/  LEA.HI R0, R0, R7, RZ, 0x9 ;  /* 0x0000000700007211 */ /* 0x000fe400078f48ff */
[----:B------:R-:W-:Y:S02]  /*00d0*/  ISETP.GE.AND P2, PT, R7, 0x90800, PT ;  /* 0x000908000700780c */ /* 0x000fe40003f46270 */
[----:B------:R-:W-:-:S05]  /*00e0*/  LOP3.LUT R0, R0, 0xfffffe00, RZ, 0xc0, !PT ;  /* 0xfffffe0000007812 */ /* 0x000fca00078ec0ff */
[----:B------:R-:W-:Y:S01]  /*00f0*/  IMAD.IADD R9, R7, 0x1, -R0 ;  /* 0x0000000107097824 */ /* 0x000fe200078e0a00 */
[----:B------:R-:W-:-:S03]  /*0100*/  CS2R R6, SRZ ;  /* 0x0000000000067805 */ /* 0x000fc6000001ff00 */
[----:B----4-:R-:W-:Y:S01]  /*0110*/  IMAD.WIDE R4, R9, 0x4, R4 ;  /* 0x0000000409047825 */ /* 0x010fe200078e0204 */
[----:B------:R-:W-:Y:S02]  /*0120*/  CS2R R8, SRZ ;  /* 0x0000000000087805 */ /* 0x000fe4000001ff00 */
[----:B------:R-:W2:Y:S04]  /*0130*/  @!P2 LDG.E.64 R6, desc[UR4][R2.64] ;  /* 0x000000040206a981 */ /* 0x000ea8000c1e1b00 */
[----:B------:R-:W2:Y:S02]  /*0140*/  @!P2 LDG.E.EL.64 R8, desc[UR4][R4.64] ;  /* 0x000000040408a981 */ /* 0x000ea4000c2e1b00 */
[----:B--2---:R-:W-:Y:S01]  /*0150*/  FSETP.GEU.AND P0, PT, R6, -R8, PT ;  /* 0x800000080600720b */ /* 0x004fe20003f0e000 */
[----:B------:R-:W-:Y:S01]  /*0160*/  FADD R6, R8, R6 ;  /* 0x0000000608067221 */ /* 0x000fe20000000000 */
[----:B------:R-:W-:Y:S01]  /*0170*/  FADD R0, R9, R7 ;  /* 0x0000000709007221 */ /* 0x000fe20000000000 */
[----:B------:R-:W-:-:S03]  /*0180*/  FSETP.GEU.AND P1, PT, R7, -R9, PT ;  /* 0x800000090700720b */ /* 0x000fc60003f2e000 */
[----:B------:R-:W-:Y:S02]  /*0190*/  FSEL R6, R6, RZ, P0 ;  /* 0x000000ff06067208 */ /* 0x000fe40000000000 */
[----:B------:R-:W-:Y:S01]  /*01a0*/  FSEL R7, R0, RZ, P1 ;  /* 0x000000ff00077208 */ /* 0x000fe20000800000 */
[----:B------:R-:W-:Y:S07]  /*01b0*/  @P2 EXIT ;  /* 0x000000000000294d */ /* 0x000fee0003800000 */
[----:B------:R-:W-:Y:S01]  /*01c0*/  STG.E.64 desc[UR4][R2.64], R6 ;  /* 0x0000000602007986 */ /* 0x000fe2000c101b04 */
[----:B------:R-:W-:Y:S05]  /*01d0*/  EXIT ;  /* 0x000000000000794d */ /* 0x000fea0003800000 */
.L_x_0:
[----:B------:R-:W-:-:S00]  /*01e0*/  BRA `(.L_x_0) ;  /* 0xfffffffc00fc7947 */ /* 0x000fc0000383ffff */
[----:B------:R-:W-:-:S00]  /*01f0*/  NOP ;  /* 0x0000000000007918 */ /* 0x000fc00000000000 */
        /* <DEDUP_REMOVED lines=8> */
.L_x_1:


//--------------------- .nv.constant0.triton_poi_fused_convolution_relu_18 --------------------------
	.section	.nv.constant0.triton_poi_fused_convolution_relu_18,"a",@progbits
	.sectionflags	@""
	.align	4
.nv.constant0.triton_poi_fused_convolution_relu_18:
	.zero		548
